//
// Generated by NVIDIA NVVM Compiler
//
// Compiler Build ID: CL-36424714
// Cuda compilation tools, release 13.0, V13.0.88
// Based on NVVM 20.0.0
//

.version 9.0
.target sm_100
.address_size 64

	// .globl	_Z4multPfS_S_
// _ZZ4multPfS_S_E4temp has been demoted
// _ZZ5mult2PfS_S_E4temp has been demoted

.visible .entry _Z4multPfS_S_(
	.param .u64 .ptr .align 1 _Z4multPfS_S__param_0,
	.param .u64 .ptr .align 1 _Z4multPfS_S__param_1,
	.param .u64 .ptr .align 1 _Z4multPfS_S__param_2
)
{
	.reg .pred 	%p<3>;
	.reg .b32 	%r<14>;
	.reg .b32 	%f<301>;
	.reg .b64 	%rd<12>;
	// demoted variable
	.shared .align 4 .b8 _ZZ4multPfS_S_E4temp[40];
	ld.param.u64 	%rd3, [_Z4multPfS_S__param_1];
	mov.u32 	%r6, %ctaid.x;
	mov.u32 	%r1, %ntid.x;
	mov.u32 	%r7, %tid.x;
	mad.lo.s32 	%r13, %r6, %r1, %r7;
	setp.gt.s32 	%p1, %r13, 9;
	@%p1 bra 	$L__BB0_3;
	cvta.to.global.u64 	%rd1, %rd3;
	mov.u32 	%r8, %nctaid.x;
	mul.lo.s32 	%r3, %r8, %r1;
	mov.u32 	%r10, _ZZ4multPfS_S_E4temp;
$L__BB0_2:
	ld.param.u64 	%rd11, [_Z4multPfS_S__param_2];
	ld.param.u64 	%rd10, [_Z4multPfS_S__param_0];
	shl.b32 	%r9, %r13, 2;
	add.s32 	%r11, %r10, %r9;
	mul.lo.s32 	%r12, %r13, 10;
	cvta.to.global.u64 	%rd5, %rd10;
	mul.wide.s32 	%rd6, %r12, 4;
	add.s64 	%rd7, %rd5, %rd6;
	ld.global.f32 	%f1, [%rd7];
	ld.global.f32 	%f2, [%rd1];
	fma.rn.f32 	%f3, %f1, %f2, 0f00000000;
	ld.global.f32 	%f4, [%rd7+4];
	ld.global.f32 	%f5, [%rd1+40];
	fma.rn.f32 	%f6, %f4, %f5, %f3;
	ld.global.f32 	%f7, [%rd7+8];
	ld.global.f32 	%f8, [%rd1+80];
	fma.rn.f32 	%f9, %f7, %f8, %f6;
	ld.global.f32 	%f10, [%rd7+12];
	ld.global.f32 	%f11, [%rd1+120];
	fma.rn.f32 	%f12, %f10, %f11, %f9;
	ld.global.f32 	%f13, [%rd7+16];
	ld.global.f32 	%f14, [%rd1+160];
	fma.rn.f32 	%f15, %f13, %f14, %f12;
	ld.global.f32 	%f16, [%rd7+20];
	ld.global.f32 	%f17, [%rd1+200];
	fma.rn.f32 	%f18, %f16, %f17, %f15;
	ld.global.f32 	%f19, [%rd7+24];
	ld.global.f32 	%f20, [%rd1+240];
	fma.rn.f32 	%f21, %f19, %f20, %f18;
	ld.global.f32 	%f22, [%rd7+28];
	ld.global.f32 	%f23, [%rd1+280];
	fma.rn.f32 	%f24, %f22, %f23, %f21;
	ld.global.f32 	%f25, [%rd7+32];
	ld.global.f32 	%f26, [%rd1+320];
	fma.rn.f32 	%f27, %f25, %f26, %f24;
	ld.global.f32 	%f28, [%rd7+36];
	ld.global.f32 	%f29, [%rd1+360];
	fma.rn.f32 	%f30, %f28, %f29, %f27;
	cvta.to.global.u64 	%rd8, %rd11;
	add.s64 	%rd9, %rd8, %rd6;
	st.global.f32 	[%rd9], %f30;
	ld.global.f32 	%f31, [%rd7];
	ld.global.f32 	%f32, [%rd1+4];
	fma.rn.f32 	%f33, %f31, %f32, 0f00000000;
	ld.global.f32 	%f34, [%rd7+4];
	ld.global.f32 	%f35, [%rd1+44];
	fma.rn.f32 	%f36, %f34, %f35, %f33;
	ld.global.f32 	%f37, [%rd7+8];
	ld.global.f32 	%f38, [%rd1+84];
	fma.rn.f32 	%f39, %f37, %f38, %f36;
	ld.global.f32 	%f40, [%rd7+12];
	ld.global.f32 	%f41, [%rd1+124];
	fma.rn.f32 	%f42, %f40, %f41, %f39;
	ld.global.f32 	%f43, [%rd7+16];
	ld.global.f32 	%f44, [%rd1+164];
	fma.rn.f32 	%f45, %f43, %f44, %f42;
	ld.global.f32 	%f46, [%rd7+20];
	ld.global.f32 	%f47, [%rd1+204];
	fma.rn.f32 	%f48, %f46, %f47, %f45;
	ld.global.f32 	%f49, [%rd7+24];
	ld.global.f32 	%f50, [%rd1+244];
	fma.rn.f32 	%f51, %f49, %f50, %f48;
	ld.global.f32 	%f52, [%rd7+28];
	ld.global.f32 	%f53, [%rd1+284];
	fma.rn.f32 	%f54, %f52, %f53, %f51;
	ld.global.f32 	%f55, [%rd7+32];
	ld.global.f32 	%f56, [%rd1+324];
	fma.rn.f32 	%f57, %f55, %f56, %f54;
	ld.global.f32 	%f58, [%rd7+36];
	ld.global.f32 	%f59, [%rd1+364];
	fma.rn.f32 	%f60, %f58, %f59, %f57;
	st.global.f32 	[%rd9+4], %f60;
	ld.global.f32 	%f61, [%rd7];
	ld.global.f32 	%f62, [%rd1+8];
	fma.rn.f32 	%f63, %f61, %f62, 0f00000000;
	ld.global.f32 	%f64, [%rd7+4];
	ld.global.f32 	%f65, [%rd1+48];
	fma.rn.f32 	%f66, %f64, %f65, %f63;
	ld.global.f32 	%f67, [%rd7+8];
	ld.global.f32 	%f68, [%rd1+88];
	fma.rn.f32 	%f69, %f67, %f68, %f66;
	ld.global.f32 	%f70, [%rd7+12];
	ld.global.f32 	%f71, [%rd1+128];
	fma.rn.f32 	%f72, %f70, %f71, %f69;
	ld.global.f32 	%f73, [%rd7+16];
	ld.global.f32 	%f74, [%rd1+168];
	fma.rn.f32 	%f75, %f73, %f74, %f72;
	ld.global.f32 	%f76, [%rd7+20];
	ld.global.f32 	%f77, [%rd1+208];
	fma.rn.f32 	%f78, %f76, %f77, %f75;
	ld.global.f32 	%f79, [%rd7+24];
	ld.global.f32 	%f80, [%rd1+248];
	fma.rn.f32 	%f81, %f79, %f80, %f78;
	ld.global.f32 	%f82, [%rd7+28];
	ld.global.f32 	%f83, [%rd1+288];
	fma.rn.f32 	%f84, %f82, %f83, %f81;
	ld.global.f32 	%f85, [%rd7+32];
	ld.global.f32 	%f86, [%rd1+328];
	fma.rn.f32 	%f87, %f85, %f86, %f84;
	ld.global.f32 	%f88, [%rd7+36];
	ld.global.f32 	%f89, [%rd1+368];
	fma.rn.f32 	%f90, %f88, %f89, %f87;
	st.global.f32 	[%rd9+8], %f90;
	ld.global.f32 	%f91, [%rd7];
	ld.global.f32 	%f92, [%rd1+12];
	fma.rn.f32 	%f93, %f91, %f92, 0f00000000;
	ld.global.f32 	%f94, [%rd7+4];
	ld.global.f32 	%f95, [%rd1+52];
	fma.rn.f32 	%f96, %f94, %f95, %f93;
	ld.global.f32 	%f97, [%rd7+8];
	ld.global.f32 	%f98, [%rd1+92];
	fma.rn.f32 	%f99, %f97, %f98, %f96;
	ld.global.f32 	%f100, [%rd7+12];
	ld.global.f32 	%f101, [%rd1+132];
	fma.rn.f32 	%f102, %f100, %f101, %f99;
	ld.global.f32 	%f103, [%rd7+16];
	ld.global.f32 	%f104, [%rd1+172];
	fma.rn.f32 	%f105, %f103, %f104, %f102;
	ld.global.f32 	%f106, [%rd7+20];
	ld.global.f32 	%f107, [%rd1+212];
	fma.rn.f32 	%f108, %f106, %f107, %f105;
	ld.global.f32 	%f109, [%rd7+24];
	ld.global.f32 	%f110, [%rd1+252];
	fma.rn.f32 	%f111, %f109, %f110, %f108;
	ld.global.f32 	%f112, [%rd7+28];
	ld.global.f32 	%f113, [%rd1+292];
	fma.rn.f32 	%f114, %f112, %f113, %f111;
	ld.global.f32 	%f115, [%rd7+32];
	ld.global.f32 	%f116, [%rd1+332];
	fma.rn.f32 	%f117, %f115, %f116, %f114;
	ld.global.f32 	%f118, [%rd7+36];
	ld.global.f32 	%f119, [%rd1+372];
	fma.rn.f32 	%f120, %f118, %f119, %f117;
	st.global.f32 	[%rd9+12], %f120;
	ld.global.f32 	%f121, [%rd7];
	ld.global.f32 	%f122, [%rd1+16];
	fma.rn.f32 	%f123, %f121, %f122, 0f00000000;
	ld.global.f32 	%f124, [%rd7+4];
	ld.global.f32 	%f125, [%rd1+56];
	fma.rn.f32 	%f126, %f124, %f125, %f123;
	ld.global.f32 	%f127, [%rd7+8];
	ld.global.f32 	%f128, [%rd1+96];
	fma.rn.f32 	%f129, %f127, %f128, %f126;
	ld.global.f32 	%f130, [%rd7+12];
	ld.global.f32 	%f131, [%rd1+136];
	fma.rn.f32 	%f132, %f130, %f131, %f129;
	ld.global.f32 	%f133, [%rd7+16];
	ld.global.f32 	%f134, [%rd1+176];
	fma.rn.f32 	%f135, %f133, %f134, %f132;
	ld.global.f32 	%f136, [%rd7+20];
	ld.global.f32 	%f137, [%rd1+216];
	fma.rn.f32 	%f138, %f136, %f137, %f135;
	ld.global.f32 	%f139, [%rd7+24];
	ld.global.f32 	%f140, [%rd1+256];
	fma.rn.f32 	%f141, %f139, %f140, %f138;
	ld.global.f32 	%f142, [%rd7+28];
	ld.global.f32 	%f143, [%rd1+296];
	fma.rn.f32 	%f144, %f142, %f143, %f141;
	ld.global.f32 	%f145, [%rd7+32];
	ld.global.f32 	%f146, [%rd1+336];
	fma.rn.f32 	%f147, %f145, %f146, %f144;
	ld.global.f32 	%f148, [%rd7+36];
	ld.global.f32 	%f149, [%rd1+376];
	fma.rn.f32 	%f150, %f148, %f149, %f147;
	st.global.f32 	[%rd9+16], %f150;
	ld.global.f32 	%f151, [%rd7];
	ld.global.f32 	%f152, [%rd1+20];
	fma.rn.f32 	%f153, %f151, %f152, 0f00000000;
	ld.global.f32 	%f154, [%rd7+4];
	ld.global.f32 	%f155, [%rd1+60];
	fma.rn.f32 	%f156, %f154, %f155, %f153;
	ld.global.f32 	%f157, [%rd7+8];
	ld.global.f32 	%f158, [%rd1+100];
	fma.rn.f32 	%f159, %f157, %f158, %f156;
	ld.global.f32 	%f160, [%rd7+12];
	ld.global.f32 	%f161, [%rd1+140];
	fma.rn.f32 	%f162, %f160, %f161, %f159;
	ld.global.f32 	%f163, [%rd7+16];
	ld.global.f32 	%f164, [%rd1+180];
	fma.rn.f32 	%f165, %f163, %f164, %f162;
	ld.global.f32 	%f166, [%rd7+20];
	ld.global.f32 	%f167, [%rd1+220];
	fma.rn.f32 	%f168, %f166, %f167, %f165;
	ld.global.f32 	%f169, [%rd7+24];
	ld.global.f32 	%f170, [%rd1+260];
	fma.rn.f32 	%f171, %f169, %f170, %f168;
	ld.global.f32 	%f172, [%rd7+28];
	ld.global.f32 	%f173, [%rd1+300];
	fma.rn.f32 	%f174, %f172, %f173, %f171;
	ld.global.f32 	%f175, [%rd7+32];
	ld.global.f32 	%f176, [%rd1+340];
	fma.rn.f32 	%f177, %f175, %f176, %f174;
	ld.global.f32 	%f178, [%rd7+36];
	ld.global.f32 	%f179, [%rd1+380];
	fma.rn.f32 	%f180, %f178, %f179, %f177;
	st.global.f32 	[%rd9+20], %f180;
	ld.global.f32 	%f181, [%rd7];
	ld.global.f32 	%f182, [%rd1+24];
	fma.rn.f32 	%f183, %f181, %f182, 0f00000000;
	ld.global.f32 	%f184, [%rd7+4];
	ld.global.f32 	%f185, [%rd1+64];
	fma.rn.f32 	%f186, %f184, %f185, %f183;
	ld.global.f32 	%f187, [%rd7+8];
	ld.global.f32 	%f188, [%rd1+104];
	fma.rn.f32 	%f189, %f187, %f188, %f186;
	ld.global.f32 	%f190, [%rd7+12];
	ld.global.f32 	%f191, [%rd1+144];
	fma.rn.f32 	%f192, %f190, %f191, %f189;
	ld.global.f32 	%f193, [%rd7+16];
	ld.global.f32 	%f194, [%rd1+184];
	fma.rn.f32 	%f195, %f193, %f194, %f192;
	ld.global.f32 	%f196, [%rd7+20];
	ld.global.f32 	%f197, [%rd1+224];
	fma.rn.f32 	%f198, %f196, %f197, %f195;
	ld.global.f32 	%f199, [%rd7+24];
	ld.global.f32 	%f200, [%rd1+264];
	fma.rn.f32 	%f201, %f199, %f200, %f198;
	ld.global.f32 	%f202, [%rd7+28];
	ld.global.f32 	%f203, [%rd1+304];
	fma.rn.f32 	%f204, %f202, %f203, %f201;
	ld.global.f32 	%f205, [%rd7+32];
	ld.global.f32 	%f206, [%rd1+344];
	fma.rn.f32 	%f207, %f205, %f206, %f204;
	ld.global.f32 	%f208, [%rd7+36];
	ld.global.f32 	%f209, [%rd1+384];
	fma.rn.f32 	%f210, %f208, %f209, %f207;
	st.global.f32 	[%rd9+24], %f210;
	ld.global.f32 	%f211, [%rd7];
	ld.global.f32 	%f212, [%rd1+28];
	fma.rn.f32 	%f213, %f211, %f212, 0f00000000;
	ld.global.f32 	%f214, [%rd7+4];
	ld.global.f32 	%f215, [%rd1+68];
	fma.rn.f32 	%f216, %f214, %f215, %f213;
	ld.global.f32 	%f217, [%rd7+8];
	ld.global.f32 	%f218, [%rd1+108];
	fma.rn.f32 	%f219, %f217, %f218, %f216;
	ld.global.f32 	%f220, [%rd7+12];
	ld.global.f32 	%f221, [%rd1+148];
	fma.rn.f32 	%f222, %f220, %f221, %f219;
	ld.global.f32 	%f223, [%rd7+16];
	ld.global.f32 	%f224, [%rd1+188];
	fma.rn.f32 	%f225, %f223, %f224, %f222;
	ld.global.f32 	%f226, [%rd7+20];
	ld.global.f32 	%f227, [%rd1+228];
	fma.rn.f32 	%f228, %f226, %f227, %f225;
	ld.global.f32 	%f229, [%rd7+24];
	ld.global.f32 	%f230, [%rd1+268];
	fma.rn.f32 	%f231, %f229, %f230, %f228;
	ld.global.f32 	%f232, [%rd7+28];
	ld.global.f32 	%f233, [%rd1+308];
	fma.rn.f32 	%f234, %f232, %f233, %f231;
	ld.global.f32 	%f235, [%rd7+32];
	ld.global.f32 	%f236, [%rd1+348];
	fma.rn.f32 	%f237, %f235, %f236, %f234;
	ld.global.f32 	%f238, [%rd7+36];
	ld.global.f32 	%f239, [%rd1+388];
	fma.rn.f32 	%f240, %f238, %f239, %f237;
	st.global.f32 	[%rd9+28], %f240;
	ld.global.f32 	%f241, [%rd7];
	ld.global.f32 	%f242, [%rd1+32];
	fma.rn.f32 	%f243, %f241, %f242, 0f00000000;
	ld.global.f32 	%f244, [%rd7+4];
	ld.global.f32 	%f245, [%rd1+72];
	fma.rn.f32 	%f246, %f244, %f245, %f243;
	ld.global.f32 	%f247, [%rd7+8];
	ld.global.f32 	%f248, [%rd1+112];
	fma.rn.f32 	%f249, %f247, %f248, %f246;
	ld.global.f32 	%f250, [%rd7+12];
	ld.global.f32 	%f251, [%rd1+152];
	fma.rn.f32 	%f252, %f250, %f251, %f249;
	ld.global.f32 	%f253, [%rd7+16];
	ld.global.f32 	%f254, [%rd1+192];
	fma.rn.f32 	%f255, %f253, %f254, %f252;
	ld.global.f32 	%f256, [%rd7+20];
	ld.global.f32 	%f257, [%rd1+232];
	fma.rn.f32 	%f258, %f256, %f257, %f255;
	ld.global.f32 	%f259, [%rd7+24];
	ld.global.f32 	%f260, [%rd1+272];
	fma.rn.f32 	%f261, %f259, %f260, %f258;
	ld.global.f32 	%f262, [%rd7+28];
	ld.global.f32 	%f263, [%rd1+312];
	fma.rn.f32 	%f264, %f262, %f263, %f261;
	ld.global.f32 	%f265, [%rd7+32];
	ld.global.f32 	%f266, [%rd1+352];
	fma.rn.f32 	%f267, %f265, %f266, %f264;
	ld.global.f32 	%f268, [%rd7+36];
	ld.global.f32 	%f269, [%rd1+392];
	fma.rn.f32 	%f270, %f268, %f269, %f267;
	st.global.f32 	[%rd9+32], %f270;
	ld.global.f32 	%f271, [%rd7];
	ld.global.f32 	%f272, [%rd1+36];
	fma.rn.f32 	%f273, %f271, %f272, 0f00000000;
	ld.global.f32 	%f274, [%rd7+4];
	ld.global.f32 	%f275, [%rd1+76];
	fma.rn.f32 	%f276, %f274, %f275, %f273;
	ld.global.f32 	%f277, [%rd7+8];
	ld.global.f32 	%f278, [%rd1+116];
	fma.rn.f32 	%f279, %f277, %f278, %f276;
	ld.global.f32 	%f280, [%rd7+12];
	ld.global.f32 	%f281, [%rd1+156];
	fma.rn.f32 	%f282, %f280, %f281, %f279;
	ld.global.f32 	%f283, [%rd7+16];
	ld.global.f32 	%f284, [%rd1+196];
	fma.rn.f32 	%f285, %f283, %f284, %f282;
	ld.global.f32 	%f286, [%rd7+20];
	ld.global.f32 	%f287, [%rd1+236];
	fma.rn.f32 	%f288, %f286, %f287, %f285;
	ld.global.f32 	%f289, [%rd7+24];
	ld.global.f32 	%f290, [%rd1+276];
	fma.rn.f32 	%f291, %f289, %f290, %f288;
	ld.global.f32 	%f292, [%rd7+28];
	ld.global.f32 	%f293, [%rd1+316];
	fma.rn.f32 	%f294, %f292, %f293, %f291;
	ld.global.f32 	%f295, [%rd7+32];
	ld.global.f32 	%f296, [%rd1+356];
	fma.rn.f32 	%f297, %f295, %f296, %f294;
	ld.global.f32 	%f298, [%rd7+36];
	ld.global.f32 	%f299, [%rd1+396];
	fma.rn.f32 	%f300, %f298, %f299, %f297;
	st.global.f32 	[%rd9+36], %f300;
	st.shared.f32 	[%r11], %f300;
	add.s32 	%r13, %r13, %r3;
	setp.lt.s32 	%p2, %r13, 10;
	@%p2 bra 	$L__BB0_2;
$L__BB0_3:
	ret;

}
	// .globl	_Z5mult2PfS_S_
.visible .entry _Z5mult2PfS_S_(
	.param .u64 .ptr .align 1 _Z5mult2PfS_S__param_0,
	.param .u64 .ptr .align 1 _Z5mult2PfS_S__param_1,
	.param .u64 .ptr .align 1 _Z5mult2PfS_S__param_2
)
{
	.reg .pred 	%p<3>;
	.reg .b32 	%r<14>;
	.reg .b32 	%f<301>;
	.reg .b64 	%rd<12>;
	// demoted variable
	.shared .align 4 .b8 _ZZ5mult2PfS_S_E4temp[40];
	ld.param.u64 	%rd3, [_Z5mult2PfS_S__param_1];
	mov.u32 	%r6, %ctaid.x;
	mov.u32 	%r1, %ntid.x;
	mov.u32 	%r7, %tid.x;
	mad.lo.s32 	%r13, %r6, %r1, %r7;
	setp.gt.s32 	%p1, %r13, 9;
	@%p1 bra 	$L__BB1_3;
	cvta.to.global.u64 	%rd1, %rd3;
	mov.u32 	%r8, %nctaid.x;
	mul.lo.s32 	%r3, %r8, %r1;
	mov.u32 	%r10, _ZZ5mult2PfS_S_E4temp;
$L__BB1_2:
	ld.param.u64 	%rd11, [_Z5mult2PfS_S__param_2];
	ld.param.u64 	%rd10, [_Z5mult2PfS_S__param_0];
	shl.b32 	%r9, %r13, 2;
	add.s32 	%r11, %r10, %r9;
	mul.lo.s32 	%r12, %r13, 10;
	cvta.to.global.u64 	%rd5, %rd10;
	mul.wide.s32 	%rd6, %r12, 4;
	add.s64 	%rd7, %rd5, %rd6;
	ld.global.f32 	%f1, [%rd7];
	ld.global.f32 	%f2, [%rd1];
	fma.rn.f32 	%f3, %f1, %f2, 0f00000000;
	ld.global.f32 	%f4, [%rd7+4];
	ld.global.f32 	%f5, [%rd1+40];
	fma.rn.f32 	%f6, %f4, %f5, %f3;
	ld.global.f32 	%f7, [%rd7+8];
	ld.global.f32 	%f8, [%rd1+80];
	fma.rn.f32 	%f9, %f7, %f8, %f6;
	ld.global.f32 	%f10, [%rd7+12];
	ld.global.f32 	%f11, [%rd1+120];
	fma.rn.f32 	%f12, %f10, %f11, %f9;
	ld.global.f32 	%f13, [%rd7+16];
	ld.global.f32 	%f14, [%rd1+160];
	fma.rn.f32 	%f15, %f13, %f14, %f12;
	ld.global.f32 	%f16, [%rd7+20];
	ld.global.f32 	%f17, [%rd1+200];
	fma.rn.f32 	%f18, %f16, %f17, %f15;
	ld.global.f32 	%f19, [%rd7+24];
	ld.global.f32 	%f20, [%rd1+240];
	fma.rn.f32 	%f21, %f19, %f20, %f18;
	ld.global.f32 	%f22, [%rd7+28];
	ld.global.f32 	%f23, [%rd1+280];
	fma.rn.f32 	%f24, %f22, %f23, %f21;
	ld.global.f32 	%f25, [%rd7+32];
	ld.global.f32 	%f26, [%rd1+320];
	fma.rn.f32 	%f27, %f25, %f26, %f24;
	ld.global.f32 	%f28, [%rd7+36];
	ld.global.f32 	%f29, [%rd1+360];
	fma.rn.f32 	%f30, %f28, %f29, %f27;
	cvta.to.global.u64 	%rd8, %rd11;
	add.s64 	%rd9, %rd8, %rd6;
	st.global.f32 	[%rd9], %f30;
	ld.global.f32 	%f31, [%rd7];
	ld.global.f32 	%f32, [%rd1+4];
	fma.rn.f32 	%f33, %f31, %f32, 0f00000000;
	ld.global.f32 	%f34, [%rd7+4];
	ld.global.f32 	%f35, [%rd1+44];
	fma.rn.f32 	%f36, %f34, %f35, %f33;
	ld.global.f32 	%f37, [%rd7+8];
	ld.global.f32 	%f38, [%rd1+84];
	fma.rn.f32 	%f39, %f37, %f38, %f36;
	ld.global.f32 	%f40, [%rd7+12];
	ld.global.f32 	%f41, [%rd1+124];
	fma.rn.f32 	%f42, %f40, %f41, %f39;
	ld.global.f32 	%f43, [%rd7+16];
	ld.global.f32 	%f44, [%rd1+164];
	fma.rn.f32 	%f45, %f43, %f44, %f42;
	ld.global.f32 	%f46, [%rd7+20];
	ld.global.f32 	%f47, [%rd1+204];
	fma.rn.f32 	%f48, %f46, %f47, %f45;
	ld.global.f32 	%f49, [%rd7+24];
	ld.global.f32 	%f50, [%rd1+244];
	fma.rn.f32 	%f51, %f49, %f50, %f48;
	ld.global.f32 	%f52, [%rd7+28];
	ld.global.f32 	%f53, [%rd1+284];
	fma.rn.f32 	%f54, %f52, %f53, %f51;
	ld.global.f32 	%f55, [%rd7+32];
	ld.global.f32 	%f56, [%rd1+324];
	fma.rn.f32 	%f57, %f55, %f56, %f54;
	ld.global.f32 	%f58, [%rd7+36];
	ld.global.f32 	%f59, [%rd1+364];
	fma.rn.f32 	%f60, %f58, %f59, %f57;
	st.global.f32 	[%rd9+4], %f60;
	ld.global.f32 	%f61, [%rd7];
	ld.global.f32 	%f62, [%rd1+8];
	fma.rn.f32 	%f63, %f61, %f62, 0f00000000;
	ld.global.f32 	%f64, [%rd7+4];
	ld.global.f32 	%f65, [%rd1+48];
	fma.rn.f32 	%f66, %f64, %f65, %f63;
	ld.global.f32 	%f67, [%rd7+8];
	ld.global.f32 	%f68, [%rd1+88];
	fma.rn.f32 	%f69, %f67, %f68, %f66;
	ld.global.f32 	%f70, [%rd7+12];
	ld.global.f32 	%f71, [%rd1+128];
	fma.rn.f32 	%f72, %f70, %f71, %f69;
	ld.global.f32 	%f73, [%rd7+16];
	ld.global.f32 	%f74, [%rd1+168];
	fma.rn.f32 	%f75, %f73, %f74, %f72;
	ld.global.f32 	%f76, [%rd7+20];
	ld.global.f32 	%f77, [%rd1+208];
	fma.rn.f32 	%f78, %f76, %f77, %f75;
	ld.global.f32 	%f79, [%rd7+24];
	ld.global.f32 	%f80, [%rd1+248];
	fma.rn.f32 	%f81, %f79, %f80, %f78;
	ld.global.f32 	%f82, [%rd7+28];
	ld.global.f32 	%f83, [%rd1+288];
	fma.rn.f32 	%f84, %f82, %f83, %f81;
	ld.global.f32 	%f85, [%rd7+32];
	ld.global.f32 	%f86, [%rd1+328];
	fma.rn.f32 	%f87, %f85, %f86, %f84;
	ld.global.f32 	%f88, [%rd7+36];
	ld.global.f32 	%f89, [%rd1+368];
	fma.rn.f32 	%f90, %f88, %f89, %f87;
	st.global.f32 	[%rd9+8], %f90;
	ld.global.f32 	%f91, [%rd7];
	ld.global.f32 	%f92, [%rd1+12];
	fma.rn.f32 	%f93, %f91, %f92, 0f00000000;
	ld.global.f32 	%f94, [%rd7+4];
	ld.global.f32 	%f95, [%rd1+52];
	fma.rn.f32 	%f96, %f94, %f95, %f93;
	ld.global.f32 	%f97, [%rd7+8];
	ld.global.f32 	%f98, [%rd1+92];
	fma.rn.f32 	%f99, %f97, %f98, %f96;
	ld.global.f32 	%f100, [%rd7+12];
	ld.global.f32 	%f101, [%rd1+132];
	fma.rn.f32 	%f102, %f100, %f101, %f99;
	ld.global.f32 	%f103, [%rd7+16];
	ld.global.f32 	%f104, [%rd1+172];
	fma.rn.f32 	%f105, %f103, %f104, %f102;
	ld.global.f32 	%f106, [%rd7+20];
	ld.global.f32 	%f107, [%rd1+212];
	fma.rn.f32 	%f108, %f106, %f107, %f105;
	ld.global.f32 	%f109, [%rd7+24];
	ld.global.f32 	%f110, [%rd1+252];
	fma.rn.f32 	%f111, %f109, %f110, %f108;
	ld.global.f32 	%f112, [%rd7+28];
	ld.global.f32 	%f113, [%rd1+292];
	fma.rn.f32 	%f114, %f112, %f113, %f111;
	ld.global.f32 	%f115, [%rd7+32];
	ld.global.f32 	%f116, [%rd1+332];
	fma.rn.f32 	%f117, %f115, %f116, %f114;
	ld.global.f32 	%f118, [%rd7+36];
	ld.global.f32 	%f119, [%rd1+372];
	fma.rn.f32 	%f120, %f118, %f119, %f117;
	st.global.f32 	[%rd9+12], %f120;
	ld.global.f32 	%f121, [%rd7];
	ld.global.f32 	%f122, [%rd1+16];
	fma.rn.f32 	%f123, %f121, %f122, 0f00000000;
	ld.global.f32 	%f124, [%rd7+4];
	ld.global.f32 	%f125, [%rd1+56];
	fma.rn.f32 	%f126, %f124, %f125, %f123;
	ld.global.f32 	%f127, [%rd7+8];
	ld.global.f32 	%f128, [%rd1+96];
	fma.rn.f32 	%f129, %f127, %f128, %f126;
	ld.global.f32 	%f130, [%rd7+12];
	ld.global.f32 	%f131, [%rd1+136];
	fma.rn.f32 	%f132, %f130, %f131, %f129;
	ld.global.f32 	%f133, [%rd7+16];
	ld.global.f32 	%f134, [%rd1+176];
	fma.rn.f32 	%f135, %f133, %f134, %f132;
	ld.global.f32 	%f136, [%rd7+20];
	ld.global.f32 	%f137, [%rd1+216];
	fma.rn.f32 	%f138, %f136, %f137, %f135;
	ld.global.f32 	%f139, [%rd7+24];
	ld.global.f32 	%f140, [%rd1+256];
	fma.rn.f32 	%f141, %f139, %f140, %f138;
	ld.global.f32 	%f142, [%rd7+28];
	ld.global.f32 	%f143, [%rd1+296];
	fma.rn.f32 	%f144, %f142, %f143, %f141;
	ld.global.f32 	%f145, [%rd7+32];
	ld.global.f32 	%f146, [%rd1+336];
	fma.rn.f32 	%f147, %f145, %f146, %f144;
	ld.global.f32 	%f148, [%rd7+36];
	ld.global.f32 	%f149, [%rd1+376];
	fma.rn.f32 	%f150, %f148, %f149, %f147;
	st.global.f32 	[%rd9+16], %f150;
	ld.global.f32 	%f151, [%rd7];
	ld.global.f32 	%f152, [%rd1+20];
	fma.rn.f32 	%f153, %f151, %f152, 0f00000000;
	ld.global.f32 	%f154, [%rd7+4];
	ld.global.f32 	%f155, [%rd1+60];
	fma.rn.f32 	%f156, %f154, %f155, %f153;
	ld.global.f32 	%f157, [%rd7+8];
	ld.global.f32 	%f158, [%rd1+100];
	fma.rn.f32 	%f159, %f157, %f158, %f156;
	ld.global.f32 	%f160, [%rd7+12];
	ld.global.f32 	%f161, [%rd1+140];
	fma.rn.f32 	%f162, %f160, %f161, %f159;
	ld.global.f32 	%f163, [%rd7+16];
	ld.global.f32 	%f164, [%rd1+180];
	fma.rn.f32 	%f165, %f163, %f164, %f162;
	ld.global.f32 	%f166, [%rd7+20];
	ld.global.f32 	%f167, [%rd1+220];
	fma.rn.f32 	%f168, %f166, %f167, %f165;
	ld.global.f32 	%f169, [%rd7+24];
	ld.global.f32 	%f170, [%rd1+260];
	fma.rn.f32 	%f171, %f169, %f170, %f168;
	ld.global.f32 	%f172, [%rd7+28];
	ld.global.f32 	%f173, [%rd1+300];
	fma.rn.f32 	%f174, %f172, %f173, %f171;
	ld.global.f32 	%f175, [%rd7+32];
	ld.global.f32 	%f176, [%rd1+340];
	fma.rn.f32 	%f177, %f175, %f176, %f174;
	ld.global.f32 	%f178, [%rd7+36];
	ld.global.f32 	%f179, [%rd1+380];
	fma.rn.f32 	%f180, %f178, %f179, %f177;
	st.global.f32 	[%rd9+20], %f180;
	ld.global.f32 	%f181, [%rd7];
	ld.global.f32 	%f182, [%rd1+24];
	fma.rn.f32 	%f183, %f181, %f182, 0f00000000;
	ld.global.f32 	%f184, [%rd7+4];
	ld.global.f32 	%f185, [%rd1+64];
	fma.rn.f32 	%f186, %f184, %f185, %f183;
	ld.global.f32 	%f187, [%rd7+8];
	ld.global.f32 	%f188, [%rd1+104];
	fma.rn.f32 	%f189, %f187, %f188, %f186;
	ld.global.f32 	%f190, [%rd7+12];
	ld.global.f32 	%f191, [%rd1+144];
	fma.rn.f32 	%f192, %f190, %f191, %f189;
	ld.global.f32 	%f193, [%rd7+16];
	ld.global.f32 	%f194, [%rd1+184];
	fma.rn.f32 	%f195, %f193, %f194, %f192;
	ld.global.f32 	%f196, [%rd7+20];
	ld.global.f32 	%f197, [%rd1+224];
	fma.rn.f32 	%f198, %f196, %f197, %f195;
	ld.global.f32 	%f199, [%rd7+24];
	ld.global.f32 	%f200, [%rd1+264];
	fma.rn.f32 	%f201, %f199, %f200, %f198;
	ld.global.f32 	%f202, [%rd7+28];
	ld.global.f32 	%f203, [%rd1+304];
	fma.rn.f32 	%f204, %f202, %f203, %f201;
	ld.global.f32 	%f205, [%rd7+32];
	ld.global.f32 	%f206, [%rd1+344];
	fma.rn.f32 	%f207, %f205, %f206, %f204;
	ld.global.f32 	%f208, [%rd7+36];
	ld.global.f32 	%f209, [%rd1+384];
	fma.rn.f32 	%f210, %f208, %f209, %f207;
	st.global.f32 	[%rd9+24], %f210;
	ld.global.f32 	%f211, [%rd7];
	ld.global.f32 	%f212, [%rd1+28];
	fma.rn.f32 	%f213, %f211, %f212, 0f00000000;
	ld.global.f32 	%f214, [%rd7+4];
	ld.global.f32 	%f215, [%rd1+68];
	fma.rn.f32 	%f216, %f214, %f215, %f213;
	ld.global.f32 	%f217, [%rd7+8];
	ld.global.f32 	%f218, [%rd1+108];
	fma.rn.f32 	%f219, %f217, %f218, %f216;
	ld.global.f32 	%f220, [%rd7+12];
	ld.global.f32 	%f221, [%rd1+148];
	fma.rn.f32 	%f222, %f220, %f221, %f219;
	ld.global.f32 	%f223, [%rd7+16];
	ld.global.f32 	%f224, [%rd1+188];
	fma.rn.f32 	%f225, %f223, %f224, %f222;
	ld.global.f32 	%f226, [%rd7+20];
	ld.global.f32 	%f227, [%rd1+228];
	fma.rn.f32 	%f228, %f226, %f227, %f225;
	ld.global.f32 	%f229, [%rd7+24];
	ld.global.f32 	%f230, [%rd1+268];
	fma.rn.f32 	%f231, %f229, %f230, %f228;
	ld.global.f32 	%f232, [%rd7+28];
	ld.global.f32 	%f233, [%rd1+308];
	fma.rn.f32 	%f234, %f232, %f233, %f231;
	ld.global.f32 	%f235, [%rd7+32];
	ld.global.f32 	%f236, [%rd1+348];
	fma.rn.f32 	%f237, %f235, %f236, %f234;
	ld.global.f32 	%f238, [%rd7+36];
	ld.global.f32 	%f239, [%rd1+388];
	fma.rn.f32 	%f240, %f238, %f239, %f237;
	st.global.f32 	[%rd9+28], %f240;
	ld.global.f32 	%f241, [%rd7];
	ld.global.f32 	%f242, [%rd1+32];
	fma.rn.f32 	%f243, %f241, %f242, 0f00000000;
	ld.global.f32 	%f244, [%rd7+4];
	ld.global.f32 	%f245, [%rd1+72];
	fma.rn.f32 	%f246, %f244, %f245, %f243;
	ld.global.f32 	%f247, [%rd7+8];
	ld.global.f32 	%f248, [%rd1+112];
	fma.rn.f32 	%f249, %f247, %f248, %f246;
	ld.global.f32 	%f250, [%rd7+12];
	ld.global.f32 	%f251, [%rd1+152];
	fma.rn.f32 	%f252, %f250, %f251, %f249;
	ld.global.f32 	%f253, [%rd7+16];
	ld.global.f32 	%f254, [%rd1+192];
	fma.rn.f32 	%f255, %f253, %f254, %f252;
	ld.global.f32 	%f256, [%rd7+20];
	ld.global.f32 	%f257, [%rd1+232];
	fma.rn.f32 	%f258, %f256, %f257, %f255;
	ld.global.f32 	%f259, [%rd7+24];
	ld.global.f32 	%f260, [%rd1+272];
	fma.rn.f32 	%f261, %f259, %f260, %f258;
	ld.global.f32 	%f262, [%rd7+28];
	ld.global.f32 	%f263, [%rd1+312];
	fma.rn.f32 	%f264, %f262, %f263, %f261;
	ld.global.f32 	%f265, [%rd7+32];
	ld.global.f32 	%f266, [%rd1+352];
	fma.rn.f32 	%f267, %f265, %f266, %f264;
	ld.global.f32 	%f268, [%rd7+36];
	ld.global.f32 	%f269, [%rd1+392];
	fma.rn.f32 	%f270, %f268, %f269, %f267;
	st.global.f32 	[%rd9+32], %f270;
	ld.global.f32 	%f271, [%rd7];
	ld.global.f32 	%f272, [%rd1+36];
	fma.rn.f32 	%f273, %f271, %f272, 0f00000000;
	ld.global.f32 	%f274, [%rd7+4];
	ld.global.f32 	%f275, [%rd1+76];
	fma.rn.f32 	%f276, %f274, %f275, %f273;
	ld.global.f32 	%f277, [%rd7+8];
	ld.global.f32 	%f278, [%rd1+116];
	fma.rn.f32 	%f279, %f277, %f278, %f276;
	ld.global.f32 	%f280, [%rd7+12];
	ld.global.f32 	%f281, [%rd1+156];
	fma.rn.f32 	%f282, %f280, %f281, %f279;
	ld.global.f32 	%f283, [%rd7+16];
	ld.global.f32 	%f284, [%rd1+196];
	fma.rn.f32 	%f285, %f283, %f284, %f282;
	ld.global.f32 	%f286, [%rd7+20];
	ld.global.f32 	%f287, [%rd1+236];
	fma.rn.f32 	%f288, %f286, %f287, %f285;
	ld.global.f32 	%f289, [%rd7+24];
	ld.global.f32 	%f290, [%rd1+276];
	fma.rn.f32 	%f291, %f289, %f290, %f288;
	ld.global.f32 	%f292, [%rd7+28];
	ld.global.f32 	%f293, [%rd1+316];
	fma.rn.f32 	%f294, %f292, %f293, %f291;
	ld.global.f32 	%f295, [%rd7+32];
	ld.global.f32 	%f296, [%rd1+356];
	fma.rn.f32 	%f297, %f295, %f296, %f294;
	ld.global.f32 	%f298, [%rd7+36];
	ld.global.f32 	%f299, [%rd1+396];
	fma.rn.f32 	%f300, %f298, %f299, %f297;
	st.global.f32 	[%rd9+36], %f300;
	st.shared.f32 	[%r11], %f300;
	add.s32 	%r13, %r13, %r3;
	setp.lt.s32 	%p2, %r13, 10;
	@%p2 bra 	$L__BB1_2;
$L__BB1_3:
	ret;

}


// ===== COMPILED SASS (sm_100) =====

	.target	sm_100

	.elftype	@"ET_EXEC"


//--------------------- .note.nv.tkinfo           --------------------------
	.section	.note.nv.tkinfo,"",@"SHT_NOTE"
	.sectionflags	@"SHF_NOTE_NV_TKINFO"
	.tkinfo
        /*0018*/ 	.word	0x00000002
        /*0030*/ 	.string	""
        /*0030*/ 	.string	"ptxas"
        /*0030*/ 	.string	"Cuda compilation tools, release 13.0, V13.0.88"
        /*0030*/ 	.string	"Build cuda_13.0.r13.0/compiler.36424714_0"
        /*0030*/ 	.string	"-arch sm_100 -m 64 "



//--------------------- .note.nv.cuinfo           --------------------------
	.section	.note.nv.cuinfo,"",@"SHT_NOTE"
	.sectionflags	@"SHF_NOTE_NV_CUINFO"
        /*0018*/ 	.short	0x0002
        /*001a*/ 	.short	0x0064
        /*001c*/ 	.short	0x0082
	.zero		2


//--------------------- .nv.info                  --------------------------
	.section	.nv.info,"",@"SHT_CUDA_INFO"
	.align	4


	//----- nvinfo : EIATTR_REGCOUNT
	.align		4
        /*0000*/ 	.byte	0x04, 0x2f
        /*0002*/ 	.short	(.L_1 - .L_0)
	.align		4
.L_0:
        /*0004*/ 	.word	index@(_Z4multPfS_S_)
        /*0008*/ 	.word	0x00000020


	//----- nvinfo : EIATTR_FRAME_SIZE
	.align		4
.L_1:
        /*000c*/ 	.byte	0x04, 0x11
        /*000e*/ 	.short	(.L_3 - .L_2)
	.align		4
.L_2:
        /*0010*/ 	.word	index@(_Z4multPfS_S_)
        /*0014*/ 	.word	0x00000000


	//----- nvinfo : EIATTR_REGCOUNT
	.align		4
.L_3:
        /*0018*/ 	.byte	0x04, 0x2f
        /*001a*/ 	.short	(.L_5 - .L_4)
	.align		4
.L_4:
        /*001c*/ 	.word	index@(_Z5mult2PfS_S_)
        /*0020*/ 	.word	0x00000020


	//----- nvinfo : EIATTR_FRAME_SIZE
	.align		4
.L_5:
        /*0024*/ 	.byte	0x04, 0x11
        /*0026*/ 	.short	(.L_7 - .L_6)
	.align		4
.L_6:
        /*0028*/ 	.word	index@(_Z5mult2PfS_S_)
        /*002c*/ 	.word	0x00000000


	//----- nvinfo : EIATTR_MIN_STACK_SIZE
	.align		4
.L_7:
        /*0030*/ 	.byte	0x04, 0x12
        /*0032*/ 	.short	(.L_9 - .L_8)
	.align		4
.L_8:
        /*0034*/ 	.word	index@(_Z5mult2PfS_S_)
        /*0038*/ 	.word	0x00000000


	//----- nvinfo : EIATTR_MIN_STACK_SIZE
	.align		4
.L_9:
        /*003c*/ 	.byte	0x04, 0x12
        /*003e*/ 	.short	(.L_11 - .L_10)
	.align		4
.L_10:
        /*0040*/ 	.word	index@(_Z4multPfS_S_)
        /*0044*/ 	.word	0x00000000
.L_11:


//--------------------- .nv.compat                --------------------------
	.section	.nv.compat,"",@"SHT_CUDA_COMPAT_INFO"
	.align	4
        /*0000*/ 	.byte	0x02, 0x09, 0x00, 0x00, 0x02, 0x02, 0x01, 0x00, 0x02, 0x05, 0x05, 0x00, 0x03, 0x07, 0x01, 0x01
        /*0010*/ 	.byte	0x02, 0x03, 0x00, 0x00, 0x02, 0x06, 0x01, 0x00, 0x04, 0x0b, 0x08, 0x00, 0x09, 0x00, 0x00, 0x00
        /*0020*/ 	.byte	0x00, 0x00, 0x00, 0x00


//--------------------- .nv.info._Z5mult2PfS_S_   --------------------------
	.section	.nv.info._Z5mult2PfS_S_,"",@"SHT_CUDA_INFO"
	.sectionflags	@""
	.align	4


	//----- nvinfo : EIATTR_CUDA_API_VERSION
	.align		4
        /*0000*/ 	.byte	0x04, 0x37
        /*0002*/ 	.short	(.L_13 - .L_12)
.L_12:
        /*0004*/ 	.word	0x00000082


	//----- nvinfo : EIATTR_KPARAM_INFO
	.align		4
.L_13:
        /*0008*/ 	.byte	0x04, 0x17
        /*000a*/ 	.short	(.L_15 - .L_14)
.L_14:
        /*000c*/ 	.word	0x00000000
        /*0010*/ 	.short	0x0002
        /*0012*/ 	.short	0x0010
        /*0014*/ 	.byte	0x00, 0xf5, 0x21, 0x00


	//----- nvinfo : EIATTR_KPARAM_INFO
	.align		4
.L_15:
        /*0018*/ 	.byte	0x04, 0x17
        /*001a*/ 	.short	(.L_17 - .L_16)
.L_16:
        /*001c*/ 	.word	0x00000000
        /*0020*/ 	.short	0x0001
        /*0022*/ 	.short	0x0008
        /*0024*/ 	.byte	0x00, 0xf5, 0x21, 0x00


	//----- nvinfo : EIATTR_KPARAM_INFO
	.align		4
.L_17:
        /*0028*/ 	.byte	0x04, 0x17
        /*002a*/ 	.short	(.L_19 - .L_18)
.L_18:
        /*002c*/ 	.word	0x00000000
        /*0030*/ 	.short	0x0000
        /*0032*/ 	.short	0x0000
        /*0034*/ 	.byte	0x00, 0xf5, 0x21, 0x00


	//----- nvinfo : EIATTR_SPARSE_MMA_MASK
	.align		4
.L_19:
        /*0038*/ 	.byte	0x03, 0x50
        /*003a*/ 	.short	0x0000


	//----- nvinfo : EIATTR_MAXREG_COUNT
	.align		4
        /*003c*/ 	.byte	0x03, 0x1b
        /*003e*/ 	.short	0x00ff


	//----- nvinfo : EIATTR_MERCURY_ISA_VERSION
	.align		4
        /*0040*/ 	.byte	0x03, 0x5f
        /*0042*/ 	.short	0x0101


	//----- nvinfo : EIATTR_VRC_CTA_INIT_COUNT
	.align		4
        /*0044*/ 	.byte	0x02, 0x4a
	.zero		1
	.zero		1


	//----- nvinfo : EIATTR_EXIT_INSTR_OFFSETS
	.align		4
        /*0048*/ 	.byte	0x04, 0x1c
        /*004a*/ 	.short	(.L_21 - .L_20)


	//   ....[0]....
.L_20:
        /*004c*/ 	.word	0x00000060


	//   ....[1]....
        /*0050*/ 	.word	0x000014e0


	//----- nvinfo : EIATTR_CRS_STACK_SIZE
	.align		4
.L_21:
        /*0054*/ 	.byte	0x04, 0x1e
        /*0056*/ 	.short	(.L_23 - .L_22)
.L_22:
        /*0058*/ 	.word	0x00000000


	//----- nvinfo : EIATTR_CBANK_PARAM_SIZE
	.align		4
.L_23:
        /*005c*/ 	.byte	0x03, 0x19
        /*005e*/ 	.short	0x0018


	//----- nvinfo : EIATTR_PARAM_CBANK
	.align		4
        /*0060*/ 	.byte	0x04, 0x0a
        /*0062*/ 	.short	(.L_25 - .L_24)
	.align		4
.L_24:
        /*0064*/ 	.word	index@(.nv.constant0._Z5mult2PfS_S_)
        /*0068*/ 	.short	0x0380
        /*006a*/ 	.short	0x0018


	//----- nvinfo : EIATTR_SW_WAR
	.align		4
.L_25:
        /*006c*/ 	.byte	0x04, 0x36
        /*006e*/ 	.short	(.L_27 - .L_26)
.L_26:
        /*0070*/ 	.word	0x00000008
.L_27:


//--------------------- .nv.info._Z4multPfS_S_    --------------------------
	.section	.nv.info._Z4multPfS_S_,"",@"SHT_CUDA_INFO"
	.sectionflags	@""
	.align	4


	//----- nvinfo : EIATTR_CUDA_API_VERSION
	.align		4
        /*0000*/ 	.byte	0x04, 0x37
        /*0002*/ 	.short	(.L_29 - .L_28)
.L_28:
        /*0004*/ 	.word	0x00000082


	//----- nvinfo : EIATTR_KPARAM_INFO
	.align		4
.L_29:
        /*0008*/ 	.byte	0x04, 0x17
        /*000a*/ 	.short	(.L_31 - .L_30)
.L_30:
        /*000c*/ 	.word	0x00000000
        /*0010*/ 	.short	0x0002
        /*0012*/ 	.short	0x0010
        /*0014*/ 	.byte	0x00, 0xf5, 0x21, 0x00


	//----- nvinfo : EIATTR_KPARAM_INFO
	.align		4
.L_31:
        /*0018*/ 	.byte	0x04, 0x17
        /*001a*/ 	.short	(.L_33 - .L_32)
.L_32:
        /*001c*/ 	.word	0x00000000
        /*0020*/ 	.short	0x0001
        /*0022*/ 	.short	0x0008
        /*0024*/ 	.byte	0x00, 0xf5, 0x21, 0x00


	//----- nvinfo : EIATTR_KPARAM_INFO
	.align		4
.L_33:
        /*0028*/ 	.byte	0x04, 0x17
        /*002a*/ 	.short	(.L_35 - .L_34)
.L_34:
        /*002c*/ 	.word	0x00000000
        /*0030*/ 	.short	0x0000
        /*0032*/ 	.short	0x0000
        /*0034*/ 	.byte	0x00, 0xf5, 0x21, 0x00


	//----- nvinfo : EIATTR_SPARSE_MMA_MASK
	.align		4
.L_35:
        /*0038*/ 	.byte	0x03, 0x50
        /*003a*/ 	.short	0x0000


	//----- nvinfo : EIATTR_MAXREG_COUNT
	.align		4
        /*003c*/ 	.byte	0x03, 0x1b
        /*003e*/ 	.short	0x00ff


	//----- nvinfo : EIATTR_MERCURY_ISA_VERSION
	.align		4
        /*0040*/ 	.byte	0x03, 0x5f
        /*0042*/ 	.short	0x0101


	//----- nvinfo : EIATTR_VRC_CTA_INIT_COUNT
	.align		4
        /*0044*/ 	.byte	0x02, 0x4a
	.zero		1
	.zero		1


	//----- nvinfo : EIATTR_EXIT_INSTR_OFFSETS
	.align		4
        /*0048*/ 	.byte	0x04, 0x1c
        /*004a*/ 	.short	(.L_37 - .L_36)


	//   ....[0]....
.L_36:
        /*004c*/ 	.word	0x00000060


	//   ....[1]....
        /*0050*/ 	.word	0x000014e0


	//----- nvinfo : EIATTR_CRS_STACK_SIZE
	.align		4
.L_37:
        /*0054*/ 	.byte	0x04, 0x1e
        /*0056*/ 	.short	(.L_39 - .L_38)
.L_38:
        /*0058*/ 	.word	0x00000000


	//----- nvinfo : EIATTR_CBANK_PARAM_SIZE
	.align		4
.L_39:
        /*005c*/ 	.byte	0x03, 0x19
        /*005e*/ 	.short	0x0018


	//----- nvinfo : EIATTR_PARAM_CBANK
	.align		4
        /*0060*/ 	.byte	0x04, 0x0a
        /*0062*/ 	.short	(.L_41 - .L_40)
	.align		4
.L_40:
        /*0064*/ 	.word	index@(.nv.constant0._Z4multPfS_S_)
        /*0068*/ 	.short	0x0380
        /*006a*/ 	.short	0x0018


	//----- nvinfo : EIATTR_SW_WAR
	.align		4
.L_41:
        /*006c*/ 	.byte	0x04, 0x36
        /*006e*/ 	.short	(.L_43 - .L_42)
.L_42:
        /*0070*/ 	.word	0x00000008
.L_43:


//--------------------- .nv.callgraph             --------------------------
	.section	.nv.callgraph,"",@"SHT_CUDA_CALLGRAPH"
	.align	4
	.sectionentsize	8
	.align		4
        /*0000*/ 	.word	0x00000000
	.align		4
        /*0004*/ 	.word	0xffffffff
	.align		4
        /*0008*/ 	.word	0x00000000
	.align		4
        /*000c*/ 	.word	0xfffffffe
	.align		4
        /*0010*/ 	.word	0x00000000
	.align		4
        /*0014*/ 	.word	0xfffffffd
	.align		4
        /*0018*/ 	.word	0x00000000
	.align		4
        /*001c*/ 	.word	0xfffffffc


//--------------------- .text._Z5mult2PfS_S_      --------------------------
	.section	.text._Z5mult2PfS_S_,"ax",@progbits
	.align	128
        .global         _Z5mult2PfS_S_
        .type           _Z5mult2PfS_S_,@function
        .size           _Z5mult2PfS_S_,(.L_x_4 - _Z5mult2PfS_S_)
        .other          _Z5mult2PfS_S_,@"STO_CUDA_ENTRY STV_DEFAULT"
_Z5mult2PfS_S_:
.text._Z5mult2PfS_S_:
[----:B------:R-:W-:Y:S01]  /*0000*/  LDC R1, c[0x0][0x37c] ;  /* 0x0000df00ff017b82 */ /* 0x000fe20000000800 */
[----:B------:R-:W0:Y:S07]  /*0010*/  S2R R7, SR_TID.X ;  /* 0x0000000000077919 */ /* 0x000e2e0000002100 */
[----:B------:R-:W0:Y:S08]  /*0020*/  S2UR UR4, SR_CTAID.X ;  /* 0x00000000000479c3 */ /* 0x000e300000002500 */
[----:B------:R-:W0:Y:S02]  /*0030*/  LDC R6, c[0x0][0x360] ;  /* 0x0000d800ff067b82 */ /* 0x000e240000000800 */
[----:B0-----:R-:W-:-:S05]  /*0040*/  IMAD R7, R6, UR4, R7 ;  /* 0x0000000406077c24 */ /* 0x001fca000f8e0207 */
[----:B------:R-:W-:-:S13]  /*0050*/  ISETP.GT.AND P0, PT, R7, 0x9, PT ;  /* 0x000000090700780c */ /* 0x000fda0003f04270 */
[----:B------:R-:W-:Y:S05]  /*0060*/  @P0 EXIT ;  /* 0x000000000000094d */ /* 0x000fea0003800000 */
[----:B------:R-:W0:Y:S01]  /*0070*/  S2UR UR5, SR_CgaCtaId ;  /* 0x00000000000579c3 */ /* 0x000e220000008800 */
[----:B------:R-:W1:Y:S01]  /*0080*/  LDCU UR6, c[0x0][0x370] ;  /* 0x00006e00ff0677ac */ /* 0x000e620008000800 */
[----:B------:R-:W-:Y:S01]  /*0090*/  UMOV UR4, 0x400 ;  /* 0x0000040000047882 */ /* 0x000fe20000000000 */
[----:B------:R-:W2:Y:S01]  /*00a0*/  LDCU.64 UR8, c[0x0][0x358] ;  /* 0x00006b00ff0877ac */ /* 0x000ea20008000a00 */
[----:B-1----:R-:W-:Y:S01]  /*00b0*/  IMAD R6, R6, UR6, RZ ;  /* 0x0000000606067c24 */ /* 0x002fe2000f8e02ff */
[----:B0-2---:R-:W-:-:S12]  /*00c0*/  ULEA UR4, UR5, UR4, 0x18 ;  /* 0x0000000405047291 */ /* 0x005fd8000f8ec0ff */
.L_x_0:
[----:B------:R-:W0:Y:S01]  /*00d0*/  LDC.64 R4, c[0x0][0x380] ;  /* 0x0000e000ff047b82 */ /* 0x000e220000000a00 */
[----:B------:R-:W-:-:S07]  /*00e0*/  IMAD R11, R7, 0xa, RZ ;  /* 0x0000000a070b7824 */ /* 0x000fce00078e02ff */
[----:B------:R-:W1:Y:S01]  /*00f0*/  LDC.64 R2, c[0x0][0x388] ;  /* 0x0000e200ff027b82 */ /* 0x000e620000000a00 */
[----:B0-----:R-:W-:-:S05]  /*0100*/  IMAD.WIDE R4, R11, 0x4, R4 ;  /* 0x000000040b047825 */ /* 0x001fca00078e0204 */
[----:B------:R-:W2:Y:S04]  /*0110*/  LDG.E R0, desc[UR8][R4.64] ;  /* 0x0000000804007981 */ /* 0x000ea8000c1e1900 */
[----:B-1----:R-:W2:Y:S04]  /*0120*/  LDG.E R9, desc[UR8][R2.64] ;  /* 0x0000000802097981 */ /* 0x002ea8000c1e1900 */
[----:B------:R-:W3:Y:S04]  /*0130*/  LDG.E R22, desc[UR8][R2.64+0x28] ;  /* 0x0000280802167981 */ /* 0x000ee8000c1e1900 */
[----:B------:R-:W3:Y:S04]  /*0140*/  LDG.E R8, desc[UR8][R4.64+0x4] ;  /* 0x0000040804087981 */ /* 0x000ee8000c1e1900 */
[----:B------:R-:W4:Y:S04]  /*0150*/  LDG.E R24, desc[UR8][R2.64+0x50] ;  /* 0x0000500802187981 */ /* 0x000f28000c1e1900 */
[----:B------:R-:W4:Y:S04]  /*0160*/  LDG.E R27, desc[UR8][R4.64+0x8] ;  /* 0x00000808041b7981 */ /* 0x000f28000c1e1900 */
[----:B------:R-:W5:Y:S04]  /*0170*/  LDG.E R10, desc[UR8][R2.64+0x78] ;  /* 0x00007808020a7981 */ /* 0x000f68000c1e1900 */
        /* <DEDUP_REMOVED lines=11> */
[----:B------:R-:W5:Y:S01]  /*0230*/  LDG.E R25, desc[UR8][R4.64+0x24] ;  /* 0x0000240804197981 */ /* 0x000f62000c1e1900 */
[----:B--2---:R-:W-:-:S03]  /*0240*/  FFMA R9, R0, R9, RZ ;  /* 0x0000000900097223 */ /* 0x004fc600000000ff */
[----:B------:R-:W2:Y:S01]  /*0250*/  LDG.E R0, desc[UR8][R2.64+0x168] ;  /* 0x0001680802007981 */ /* 0x000ea2000c1e1900 */
[----:B---3--:R-:W-:-:S04]  /*0260*/  FFMA R8, R8, R22, R9 ;  /* 0x0000001608087223 */ /* 0x008fc80000000009 */
[----:B----4-:R-:W-:Y:S02]  /*0270*/  FFMA R24, R27, R24, R8 ;  /* 0x000000181b187223 */ /* 0x010fe40000000008 */
[----:B------:R-:W0:Y:S02]  /*0280*/  LDC.64 R8, c[0x0][0x390] ;  /* 0x0000e400ff087b82 */ /* 0x000e240000000a00 */
[----:B-----5:R-:W-:-:S04]  /*0290*/  FFMA R10, R13, R10, R24 ;  /* 0x0000000a0d0a7223 */ /* 0x020fc80000000018 */
[----:B------:R-:W-:-:S04]  /*02a0*/  FFMA R10, R15, R12, R10 ;  /* 0x0000000c0f0a7223 */ /* 0x000fc8000000000a */
[----:B------:R-:W-:-:S04]  /*02b0*/  FFMA R10, R17, R14, R10 ;  /* 0x0000000e110a7223 */ /* 0x000fc8000000000a */
[----:B------:R-:W-:-:S04]  /*02c0*/  FFMA R10, R19, R16, R10 ;  /* 0x00000010130a7223 */ /* 0x000fc8000000000a */
[----:B------:R-:W-:Y:S01]  /*02d0*/  FFMA R10, R21, R18, R10 ;  /* 0x00000012150a7223 */ /* 0x000fe2000000000a */
[----:B0-----:R-:W-:-:S04]  /*02e0*/  IMAD.WIDE R8, R11, 0x4, R8 ;  /* 0x000000040b087825 */ /* 0x001fc800078e0208 */
[----:B------:R-:W-:-:S04]  /*02f0*/  FFMA R10, R23, R20, R10 ;  /* 0x00000014170a7223 */ /* 0x000fc8000000000a */
[----:B--2---:R-:W-:-:S05]  /*0300*/  FFMA R25, R25, R0, R10 ;  /* 0x0000000019197223 */ /* 0x004fca000000000a */
[----:B------:R0:W-:Y:S04]  /*0310*/  STG.E desc[UR8][R8.64], R25 ;  /* 0x0000001908007986 */ /* 0x0001e8000c101908 */
[----:B------:R-:W2:Y:S04]  /*0320*/  LDG.E R0, desc[UR8][R4.64] ;  /* 0x0000000804007981 */ /* 0x000ea8000c1e1900 */
[----:B------:R-:W2:Y:S04]  /*0330*/  LDG.E R23, desc[UR8][R2.64+0x4] ;  /* 0x0000040802177981 */ /* 0x000ea8000c1e1900 */
        /* <DEDUP_REMOVED lines=14> */
[----:B0-----:R-:W5:Y:S01]  /*0420*/  LDG.E R25, desc[UR8][R2.64+0x16c] ;  /* 0x00016c0802197981 */ /* 0x001f62000c1e1900 */
[----:B--2---:R-:W-:-:S03]  /*0430*/  FFMA R22, R0, R23, RZ ;  /* 0x0000001700167223 */ /* 0x004fc600000000ff */
[----:B------:R-:W2:Y:S04]  /*0440*/  LDG.E R0, desc[UR8][R4.64+0x20] ;  /* 0x0000200804007981 */ /* 0x000ea8000c1e1900 */
[----:B------:R-:W2:Y:S01]  /*0450*/  LDG.E R23, desc[UR8][R2.64+0x144] ;  /* 0x0001440802177981 */ /* 0x000ea2000c1e1900 */
[----:B---3--:R-:W-:-:S03]  /*0460*/  FFMA R24, R27, R24, R22 ;  /* 0x000000181b187223 */ /* 0x008fc60000000016 */
[----:B------:R-:W3:Y:S01]  /*0470*/  LDG.E R22, desc[UR8][R4.64+0x24] ;  /* 0x0000240804167981 */ /* 0x000ee2000c1e1900 */
[----:B----4-:R-:W-:-:S04]  /*0480*/  FFMA R10, R21, R10, R24 ;  /* 0x0000000a150a7223 */ /* 0x010fc80000000018 */
[----:B-----5:R-:W-:-:S04]  /*0490*/  FFMA R10, R19, R20, R10 ;  /* 0x00000014130a7223 */ /* 0x020fc8000000000a */
[----:B------:R-:W-:-:S04]  /*04a0*/  FFMA R10, R17, R18, R10 ;  /* 0x00000012110a7223 */ /* 0x000fc8000000000a */
[----:B------:R-:W-:-:S04]  /*04b0*/  FFMA R10, R15, R16, R10 ;  /* 0x000000100f0a7223 */ /* 0x000fc8000000000a */
[----:B------:R-:W-:-:S04]  /*04c0*/  FFMA R10, R13, R14, R10 ;  /* 0x0000000e0d0a7223 */ /* 0x000fc8000000000a */
[----:B------:R-:W-:-:S04]  /*04d0*/  FFMA R11, R11, R12, R10 ;  /* 0x0000000c0b0b7223 */ /* 0x000fc8000000000a */
[----:B--2---:R-:W-:-:S04]  /*04e0*/  FFMA R11, R0, R23, R11 ;  /* 0x00000017000b7223 */ /* 0x004fc8000000000b */
[----:B---3--:R-:W-:-:S05]  /*04f0*/  FFMA R11, R22, R25, R11 ;  /* 0x00000019160b7223 */ /* 0x008fca000000000b */
        /* <DEDUP_REMOVED lines=15> */
[----:B0-----:R-:W5:Y:S04]  /*05f0*/  LDG.E R11, desc[UR8][R4.64+0x1c] ;  /* 0x00001c08040b7981 */ /* 0x001f68000c1e1900 */
[----:B------:R-:W5:Y:S01]  /*0600*/  LDG.E R12, desc[UR8][R2.64+0x120] ;  /* 0x00012008020c7981 */ /* 0x000f62000c1e1900 */
[----:B--2---:R-:W-:-:S03]  /*0610*/  FFMA R22, R0, R23, RZ ;  /* 0x0000001700167223 */ /* 0x004fc600000000ff */
[----:B------:R-:W2:Y:S04]  /*0620*/  LDG.E R0, desc[UR8][R4.64+0x20] ;  /* 0x0000200804007981 */ /* 0x000ea8000c1e1900 */
[----:B------:R-:W2:Y:S01]  /*0630*/  LDG.E R23, desc[UR8][R2.64+0x148] ;  /* 0x0001480802177981 */ /* 0x000ea2000c1e1900 */
[----:B---3--:R-:W-:-:S03]  /*0640*/  FFMA R24, R25, R24, R22 ;  /* 0x0000001819187223 */ /* 0x008fc60000000016 */
[----:B------:R-:W3:Y:S04]  /*0650*/  LDG.E R22, desc[UR8][R4.64+0x24] ;  /* 0x0000240804167981 */ /* 0x000ee8000c1e1900 */
        /* <DEDUP_REMOVED lines=214> */
[----:B------:R-:W5:Y:S04]  /*13c0*/  LDG.E R24, desc[UR8][R4.64+0x24] ;  /* 0x0000240804187981 */ /* 0x000f68000c1e1900 */
[----:B------:R-:W5:Y:S01]  /*13d0*/  LDG.E R25, desc[UR8][R2.64+0x18c] ;  /* 0x00018c0802197981 */ /* 0x000f62000c1e1900 */
[----:B--2---:R-:W-:-:S04]  /*13e0*/  FFMA R0, R0, R27, RZ ;  /* 0x0000001b00007223 */ /* 0x004fc800000000ff */
[----:B---3--:R-:W-:-:S04]  /*13f0*/  FFMA R29, R29, R26, R0 ;  /* 0x0000001a1d1d7223 */ /* 0x008fc80000000000 */
[----:B----4-:R-:W-:-:S04]  /*1400*/  FFMA R23, R22, R23, R29 ;  /* 0x0000001716177223 */ /* 0x010fc8000000001d */
[----:B-----5:R-:W-:-:S04]  /*1410*/  FFMA R21, R20, R21, R23 ;  /* 0x0000001514157223 */ /* 0x020fc80000000017 */
[----:B------:R-:W-:-:S04]  /*1420*/  FFMA R19, R18, R19, R21 ;  /* 0x0000001312137223 */ /* 0x000fc80000000015 */
[----:B------:R-:W-:-:S04]  /*1430*/  FFMA R17, R16, R17, R19 ;  /* 0x0000001110117223 */ /* 0x000fc80000000013 */
[----:B------:R-:W-:-:S04]  /*1440*/  FFMA R15, R14, R15, R17 ;  /* 0x0000000f0e0f7223 */ /* 0x000fc80000000011 */
[----:B------:R-:W-:Y:S01]  /*1450*/  FFMA R13, R12, R13, R15 ;  /* 0x0000000d0c0d7223 */ /* 0x000fe2000000000f */
[----:B------:R-:W-:-:S03]  /*1460*/  LEA R0, R7, UR4, 0x2 ;  /* 0x0000000407007c11 */ /* 0x000fc6000f8e10ff */
[----:B------:R-:W-:Y:S01]  /*1470*/  FFMA R11, R10, R11, R13 ;  /* 0x0000000b0a0b7223 */ /* 0x000fe2000000000d */
[----:B------:R-:W-:-:S03]  /*1480*/  IADD3 R7, PT, PT, R6, R7, RZ ;  /* 0x0000000706077210 */ /* 0x000fc60007ffe0ff */
[----:B------:R-:W-:-:S05]  /*1490*/  FFMA R11, R24, R25, R11 ;  /* 0x00000019180b7223 */ /* 0x000fca000000000b */
[----:B------:R0:W-:Y:S04]  /*14a0*/  STG.E desc[UR8][R8.64+0x24], R11 ;  /* 0x0000240b08007986 */ /* 0x0001e8000c101908 */
[----:B------:R0:W-:Y:S01]  /*14b0*/  STS [R0], R11 ;  /* 0x0000000b00007388 */ /* 0x0001e20000000800 */
[----:B------:R-:W-:-:S13]  /*14c0*/  ISETP.GE.AND P0, PT, R7, 0xa, PT ;  /* 0x0000000a0700780c */ /* 0x000fda0003f06270 */
[----:B0-----:R-:W-:Y:S05]  /*14d0*/  @!P0 BRA `(.L_x_0) ;  /* 0xffffffe800fc8947 */ /* 0x001fea000383ffff */
[----:B------:R-:W-:Y:S05]  /*14e0*/  EXIT ;  /* 0x000000000000794d */ /* 0x000fea0003800000 */
.L_x_1:
[----:B------:R-:W-:-:S00]  /*14f0*/  BRA `(.L_x_1) ;  /* 0xfffffffc00fc7947 */ /* 0x000fc0000383ffff */
[----:B------:R-:W-:-:S00]  /*1500*/  NOP ;  /* 0x0000000000007918 */ /* 0x000fc00000000000 */
[----:B------:R-:W-:-:S00]  /*1510*/  NOP ;  /* 0x0000000000007918 */ /* 0x000fc00000000000 */
[----:B------:R-:W-:-:S00]  /*1520*/  NOP ;  /* 0x0000000000007918 */ /* 0x000fc00000000000 */
[----:B------:R-:W-:-:S00]  /*1530*/  NOP ;  /* 0x0000000000007918 */ /* 0x000fc00000000000 */
[----:B------:R-:W-:-:S00]  /*1540*/  NOP ;  /* 0x0000000000007918 */ /* 0x000fc00000000000 */
[----:B------:R-:W-:-:S00]  /*1550*/  NOP ;  /* 0x0000000000007918 */ /* 0x000fc00000000000 */
[----:B------:R-:W-:-:S00]  /*1560*/  NOP ;  /* 0x0000000000007918 */ /* 0x000fc00000000000 */
[----:B------:R-:W-:-:S00]  /*1570*/  NOP ;  /* 0x0000000000007918 */ /* 0x000fc00000000000 */
.L_x_4:


//--------------------- .text._Z4multPfS_S_       --------------------------
	.section	.text._Z4multPfS_S_,"ax",@progbits
	.align	128
        .global         _Z4multPfS_S_
        .type           _Z4multPfS_S_,@function
        .size           _Z4multPfS_S_,(.L_x_5 - _Z4multPfS_S_)
        .other          _Z4multPfS_S_,@"STO_CUDA_ENTRY STV_DEFAULT"
_Z4multPfS_S_:
.text._Z4multPfS_S_:
        /* <DEDUP_REMOVED lines=13> */
.L_x_2:
        /* <DEDUP_REMOVED lines=322> */
.L_x_3:
        /* <DEDUP_REMOVED lines=9> */
.L_x_5:


//--------------------- .nv.shared._Z5mult2PfS_S_ --------------------------
	.section	.nv.shared._Z5mult2PfS_S_,"aw",@nobits
	.sectionflags	@""
	.align	4
.nv.shared._Z5mult2PfS_S_:
	.zero		1064


//--------------------- .nv.shared.reserved.0     --------------------------
	.section	.nv.shared.reserved.0,"aw",@nobits
	.weak		__nv_reservedSMEM_offset_0_alias
	.size		__nv_reservedSMEM_offset_0_alias, 0, 64
	.other		__nv_reservedSMEM_offset_0_alias,@"STO_CUDA_RESERVED_SHARED STV_DEFAULT"
__nv_reservedSMEM_offset_0_alias:
	.zero		0
	.zero		64


//--------------------- .nv.shared._Z4multPfS_S_  --------------------------
	.section	.nv.shared._Z4multPfS_S_,"aw",@nobits
	.sectionflags	@""
	.align	4
.nv.shared._Z4multPfS_S_:
	.zero		1064


//--------------------- .nv.constant0._Z5mult2PfS_S_ --------------------------
	.section	.nv.constant0._Z5mult2PfS_S_,"a",@progbits
	.sectionflags	@""
	.align	4
.nv.constant0._Z5mult2PfS_S_:
	.zero		920


//--------------------- .nv.constant0._Z4multPfS_S_ --------------------------
	.section	.nv.constant0._Z4multPfS_S_,"a",@progbits
	.sectionflags	@""
	.align	4
.nv.constant0._Z4multPfS_S_:
	.zero		920


//--------------------- SYMBOLS --------------------------

	.type		.nv.reservedSmem.offset0,@object
	.size		.nv.reservedSmem.offset0,0x4
	.type		.nv.reservedSmem.cap,@object
	.size		.nv.reservedSmem.cap,0x4
